//
// Generated by NVIDIA NVVM Compiler
//
// Compiler Build ID: CL-36424714
// Cuda compilation tools, release 13.0, V13.0.88
// Based on NVVM 20.0.0
//

.version 9.0
.target sm_100
.address_size 64

	// .globl	_Z3dotjjPji
// _ZZ3dotjjPjiE7local_C has been demoted

.visible .entry _Z3dotjjPji(
	.param .u32 _Z3dotjjPji_param_0,
	.param .u32 _Z3dotjjPji_param_1,
	.param .u64 .ptr .align 1 _Z3dotjjPji_param_2,
	.param .u32 _Z3dotjjPji_param_3
)
{
	.reg .pred 	%p<7>;
	.reg .b32 	%r<38>;
	.reg .b64 	%rd<5>;
	// demoted variable
	.shared .align 4 .b8 _ZZ3dotjjPjiE7local_C[2048];
	ld.param.u32 	%r14, [_Z3dotjjPji_param_0];
	ld.param.u32 	%r15, [_Z3dotjjPji_param_1];
	ld.param.u64 	%rd1, [_Z3dotjjPji_param_2];
	ld.param.u32 	%r16, [_Z3dotjjPji_param_3];
	mov.u32 	%r1, %tid.x;
	mov.u32 	%r37, %ntid.x;
	mov.u32 	%r3, %ctaid.x;
	mad.lo.s32 	%r35, %r37, %r3, %r1;
	setp.ge.s32 	%p1, %r35, %r16;
	mov.b32 	%r36, 0;
	@%p1 bra 	$L__BB0_3;
	mov.u32 	%r19, %nctaid.x;
	mul.lo.s32 	%r5, %r19, %r37;
	mov.b32 	%r36, 0;
$L__BB0_2:
	shf.l.wrap.b32 	%r20, %r35, %r35, %r14;
	add.s32 	%r21, %r20, %r14;
	xor.b32  	%r22, %r21, %r14;
	shf.l.wrap.b32 	%r23, %r35, %r35, %r15;
	add.s32 	%r24, %r23, %r15;
	xor.b32  	%r25, %r24, %r15;
	mad.lo.s32 	%r36, %r22, %r25, %r36;
	add.s32 	%r35, %r35, %r5;
	setp.lt.s32 	%p2, %r35, %r16;
	@%p2 bra 	$L__BB0_2;
$L__BB0_3:
	shl.b32 	%r26, %r1, 2;
	mov.u32 	%r27, _ZZ3dotjjPjiE7local_C;
	add.s32 	%r11, %r27, %r26;
	st.shared.u32 	[%r11], %r36;
	bar.sync 	0;
	setp.lt.u32 	%p3, %r37, 2;
	@%p3 bra 	$L__BB0_7;
$L__BB0_4:
	shr.u32 	%r13, %r37, 1;
	setp.ge.u32 	%p4, %r1, %r13;
	@%p4 bra 	$L__BB0_6;
	shl.b32 	%r28, %r13, 2;
	add.s32 	%r29, %r11, %r28;
	ld.shared.u32 	%r30, [%r29];
	ld.shared.u32 	%r31, [%r11];
	add.s32 	%r32, %r31, %r30;
	st.shared.u32 	[%r11], %r32;
$L__BB0_6:
	bar.sync 	0;
	setp.gt.u32 	%p5, %r37, 3;
	mov.u32 	%r37, %r13;
	@%p5 bra 	$L__BB0_4;
$L__BB0_7:
	setp.ne.s32 	%p6, %r1, 0;
	@%p6 bra 	$L__BB0_9;
	ld.shared.u32 	%r33, [_ZZ3dotjjPjiE7local_C];
	cvta.to.global.u64 	%rd2, %rd1;
	mul.wide.u32 	%rd3, %r3, 4;
	add.s64 	%rd4, %rd2, %rd3;
	st.global.u32 	[%rd4], %r33;
$L__BB0_9:
	ret;

}


// ===== COMPILED SASS (sm_100) =====

	.target	sm_100

	.elftype	@"ET_EXEC"


//--------------------- .note.nv.tkinfo           --------------------------
	.section	.note.nv.tkinfo,"",@"SHT_NOTE"
	.sectionflags	@"SHF_NOTE_NV_TKINFO"
	.tkinfo
        /*0018*/ 	.word	0x00000002
        /*0030*/ 	.string	""
        /*0030*/ 	.string	"ptxas"
        /*0030*/ 	.string	"Cuda compilation tools, release 13.0, V13.0.88"
        /*0030*/ 	.string	"Build cuda_13.0.r13.0/compiler.36424714_0"
        /*0030*/ 	.string	"-arch sm_100 -m 64 "



//--------------------- .note.nv.cuinfo           --------------------------
	.section	.note.nv.cuinfo,"",@"SHT_NOTE"
	.sectionflags	@"SHF_NOTE_NV_CUINFO"
        /*0018*/ 	.short	0x0002
        /*001a*/ 	.short	0x0064
        /*001c*/ 	.short	0x0082
	.zero		2


//--------------------- .nv.info                  --------------------------
	.section	.nv.info,"",@"SHT_CUDA_INFO"
	.align	4


	//----- nvinfo : EIATTR_REGCOUNT
	.align		4
        /*0000*/ 	.byte	0x04, 0x2f
        /*0002*/ 	.short	(.L_1 - .L_0)
	.align		4
.L_0:
        /*0004*/ 	.word	index@(_Z3dotjjPji)
        /*0008*/ 	.word	0x0000000e


	//----- nvinfo : EIATTR_FRAME_SIZE
	.align		4
.L_1:
        /*000c*/ 	.byte	0x04, 0x11
        /*000e*/ 	.short	(.L_3 - .L_2)
	.align		4
.L_2:
        /*0010*/ 	.word	index@(_Z3dotjjPji)
        /*0014*/ 	.word	0x00000000


	//----- nvinfo : EIATTR_MIN_STACK_SIZE
	.align		4
.L_3:
        /*0018*/ 	.byte	0x04, 0x12
        /*001a*/ 	.short	(.L_5 - .L_4)
	.align		4
.L_4:
        /*001c*/ 	.word	index@(_Z3dotjjPji)
        /*0020*/ 	.word	0x00000000
.L_5:


//--------------------- .nv.compat                --------------------------
	.section	.nv.compat,"",@"SHT_CUDA_COMPAT_INFO"
	.align	4
        /*0000*/ 	.byte	0x02, 0x09, 0x00, 0x00, 0x02, 0x02, 0x01, 0x00, 0x02, 0x05, 0x05, 0x00, 0x03, 0x07, 0x01, 0x01
        /*0010*/ 	.byte	0x02, 0x03, 0x00, 0x00, 0x02, 0x06, 0x01, 0x00, 0x04, 0x0b, 0x08, 0x00, 0x09, 0x00, 0x00, 0x00
        /*0020*/ 	.byte	0x00, 0x00, 0x00, 0x00


//--------------------- .nv.info._Z3dotjjPji      --------------------------
	.section	.nv.info._Z3dotjjPji,"",@"SHT_CUDA_INFO"
	.sectionflags	@""
	.align	4


	//----- nvinfo : EIATTR_CUDA_API_VERSION
	.align		4
        /*0000*/ 	.byte	0x04, 0x37
        /*0002*/ 	.short	(.L_7 - .L_6)
.L_6:
        /*0004*/ 	.word	0x00000082


	//----- nvinfo : EIATTR_KPARAM_INFO
	.align		4
.L_7:
        /*0008*/ 	.byte	0x04, 0x17
        /*000a*/ 	.short	(.L_9 - .L_8)
.L_8:
        /*000c*/ 	.word	0x00000000
        /*0010*/ 	.short	0x0003
        /*0012*/ 	.short	0x0010
        /*0014*/ 	.byte	0x00, 0xf0, 0x11, 0x00


	//----- nvinfo : EIATTR_KPARAM_INFO
	.align		4
.L_9:
        /*0018*/ 	.byte	0x04, 0x17
        /*001a*/ 	.short	(.L_11 - .L_10)
.L_10:
        /*001c*/ 	.word	0x00000000
        /*0020*/ 	.short	0x0002
        /*0022*/ 	.short	0x0008
        /*0024*/ 	.byte	0x00, 0xf5, 0x21, 0x00


	//----- nvinfo : EIATTR_KPARAM_INFO
	.align		4
.L_11:
        /*0028*/ 	.byte	0x04, 0x17
        /*002a*/ 	.short	(.L_13 - .L_12)
.L_12:
        /*002c*/ 	.word	0x00000000
        /*0030*/ 	.short	0x0001
        /*0032*/ 	.short	0x0004
        /*0034*/ 	.byte	0x00, 0xf0, 0x11, 0x00


	//----- nvinfo : EIATTR_KPARAM_INFO
	.align		4
.L_13:
        /*0038*/ 	.byte	0x04, 0x17
        /*003a*/ 	.short	(.L_15 - .L_14)
.L_14:
        /*003c*/ 	.word	0x00000000
        /*0040*/ 	.short	0x0000
        /*0042*/ 	.short	0x0000
        /*0044*/ 	.byte	0x00, 0xf0, 0x11, 0x00


	//----- nvinfo : EIATTR_SPARSE_MMA_MASK
	.align		4
.L_15:
        /*0048*/ 	.byte	0x03, 0x50
        /*004a*/ 	.short	0x0000


	//----- nvinfo : EIATTR_MAXREG_COUNT
	.align		4
        /*004c*/ 	.byte	0x03, 0x1b
        /*004e*/ 	.short	0x00ff


	//----- nvinfo : EIATTR_NUM_BARRIERS
	.align		4
        /*0050*/ 	.byte	0x02, 0x4c
        /*0052*/ 	.byte	0x01
	.zero		1


	//----- nvinfo : EIATTR_MERCURY_ISA_VERSION
	.align		4
        /*0054*/ 	.byte	0x03, 0x5f
        /*0056*/ 	.short	0x0101


	//----- nvinfo : EIATTR_VRC_CTA_INIT_COUNT
	.align		4
        /*0058*/ 	.byte	0x02, 0x4a
	.zero		1
	.zero		1


	//----- nvinfo : EIATTR_EXIT_INSTR_OFFSETS
	.align		4
        /*005c*/ 	.byte	0x04, 0x1c
        /*005e*/ 	.short	(.L_17 - .L_16)


	//   ....[0]....
.L_16:
        /*0060*/ 	.word	0x000002e0


	//   ....[1]....
        /*0064*/ 	.word	0x00000370


	//----- nvinfo : EIATTR_CRS_STACK_SIZE
	.align		4
.L_17:
        /*0068*/ 	.byte	0x04, 0x1e
        /*006a*/ 	.short	(.L_19 - .L_18)
.L_18:
        /*006c*/ 	.word	0x00000000


	//----- nvinfo : EIATTR_CBANK_PARAM_SIZE
	.align		4
.L_19:
        /*0070*/ 	.byte	0x03, 0x19
        /*0072*/ 	.short	0x0014


	//----- nvinfo : EIATTR_PARAM_CBANK
	.align		4
        /*0074*/ 	.byte	0x04, 0x0a
        /*0076*/ 	.short	(.L_21 - .L_20)
	.align		4
.L_20:
        /*0078*/ 	.word	index@(.nv.constant0._Z3dotjjPji)
        /*007c*/ 	.short	0x0380
        /*007e*/ 	.short	0x0014


	//----- nvinfo : EIATTR_SW_WAR
	.align		4
.L_21:
        /*0080*/ 	.byte	0x04, 0x36
        /*0082*/ 	.short	(.L_23 - .L_22)
.L_22:
        /*0084*/ 	.word	0x00000008
.L_23:


//--------------------- .nv.callgraph             --------------------------
	.section	.nv.callgraph,"",@"SHT_CUDA_CALLGRAPH"
	.align	4
	.sectionentsize	8
	.align		4
        /*0000*/ 	.word	0x00000000
	.align		4
        /*0004*/ 	.word	0xffffffff
	.align		4
        /*0008*/ 	.word	0x00000000
	.align		4
        /*000c*/ 	.word	0xfffffffe
	.align		4
        /*0010*/ 	.word	0x00000000
	.align		4
        /*0014*/ 	.word	0xfffffffd
	.align		4
        /*0018*/ 	.word	0x00000000
	.align		4
        /*001c*/ 	.word	0xfffffffc


//--------------------- .text._Z3dotjjPji         --------------------------
	.section	.text._Z3dotjjPji,"ax",@progbits
	.align	128
        .global         _Z3dotjjPji
        .type           _Z3dotjjPji,@function
        .size           _Z3dotjjPji,(.L_x_6 - _Z3dotjjPji)
        .other          _Z3dotjjPji,@"STO_CUDA_ENTRY STV_DEFAULT"
_Z3dotjjPji:
.text._Z3dotjjPji:
[----:B------:R-:W-:Y:S01]  /*0000*/  LDC R1, c[0x0][0x37c] ;  /* 0x0000df00ff017b82 */ /* 0x000fe20000000800 */
[----:B------:R-:W0:Y:S01]  /*0010*/  S2R R7, SR_TID.X ;  /* 0x0000000000077919 */ /* 0x000e220000002100 */
[----:B------:R-:W1:Y:S01]  /*0020*/  LDCU UR4, c[0x0][0x360] ;  /* 0x00006c00ff0477ac */ /* 0x000e620008000800 */
[----:B------:R-:W-:Y:S01]  /*0030*/  BSSY.RECONVERGENT B0, `(.L_x_0) ;  /* 0x0000016000007945 */ /* 0x000fe20003800200 */
[----:B------:R-:W-:Y:S01]  /*0040*/  IMAD.MOV.U32 R3, RZ, RZ, RZ ;  /* 0x000000ffff037224 */ /* 0x000fe200078e00ff */
[----:B------:R-:W0:Y:S01]  /*0050*/  S2R R8, SR_CTAID.X ;  /* 0x0000000000087919 */ /* 0x000e220000002500 */
[----:B------:R-:W2:Y:S01]  /*0060*/  LDCU UR5, c[0x0][0x390] ;  /* 0x00007200ff0577ac */ /* 0x000ea20008000800 */
[----:B-1----:R-:W-:Y:S02]  /*0070*/  IMAD.U32 R2, RZ, RZ, UR4 ;  /* 0x00000004ff027e24 */ /* 0x002fe4000f8e00ff */
[----:B0-----:R-:W-:-:S05]  /*0080*/  IMAD R0, R8, UR4, R7 ;  /* 0x0000000408007c24 */ /* 0x001fca000f8e0207 */
[----:B--2---:R-:W-:-:S13]  /*0090*/  ISETP.GE.AND P0, PT, R0, UR5, PT ;  /* 0x0000000500007c0c */ /* 0x004fda000bf06270 */
[----:B------:R-:W-:Y:S05]  /*00a0*/  @P0 BRA `(.L_x_1) ;  /* 0x0000000000380947 */ /* 0x000fea0003800000 */
[----:B------:R-:W0:Y:S01]  /*00b0*/  LDC.64 R10, c[0x0][0x380] ;  /* 0x0000e000ff0a7b82 */ /* 0x000e220000000a00 */
[----:B------:R-:W1:Y:S01]  /*00c0*/  LDCU UR4, c[0x0][0x370] ;  /* 0x00006e00ff0477ac */ /* 0x000e620008000800 */
[----:B------:R-:W-:Y:S02]  /*00d0*/  IMAD.MOV.U32 R3, RZ, RZ, RZ ;  /* 0x000000ffff037224 */ /* 0x000fe400078e00ff */
[----:B-1----:R-:W-:-:S07]  /*00e0*/  IMAD R9, R2, UR4, RZ ;  /* 0x0000000402097c24 */ /* 0x002fce000f8e02ff */
.L_x_2:
[C-C-:B0-----:R-:W-:Y:S02]  /*00f0*/  SHF.L.W.U32.HI R5, R0.reuse, R10, R0.reuse ;  /* 0x0000000a00057219 */ /* 0x141fe40000010e00 */
[----:B------:R-:W-:Y:S02]  /*0100*/  SHF.L.W.U32.HI R4, R0, R11, R0 ;  /* 0x0000000b00047219 */ /* 0x000fe40000010e00 */
[----:B------:R-:W-:Y:S01]  /*0110*/  IADD3 R0, PT, PT, R9, R0, RZ ;  /* 0x0000000009007210 */ /* 0x000fe20007ffe0ff */
[----:B------:R-:W-:Y:S02]  /*0120*/  IMAD.IADD R5, R5, 0x1, R10 ;  /* 0x0000000105057824 */ /* 0x000fe400078e020a */
[----:B------:R-:W-:Y:S01]  /*0130*/  IMAD.IADD R6, R4, 0x1, R11 ;  /* 0x0000000104067824 */ /* 0x000fe200078e020b */
[----:B------:R-:W-:Y:S02]  /*0140*/  ISETP.GE.AND P0, PT, R0, UR5, PT ;  /* 0x0000000500007c0c */ /* 0x000fe4000bf06270 */
[----:B------:R-:W-:-:S02]  /*0150*/  LOP3.LUT R4, R5, R10, RZ, 0x3c, !PT ;  /* 0x0000000a05047212 */ /* 0x000fc400078e3cff */
[----:B------:R-:W-:-:S05]  /*0160*/  LOP3.LUT R6, R6, R11, RZ, 0x3c, !PT ;  /* 0x0000000b06067212 */ /* 0x000fca00078e3cff */
[----:B------:R-:W-:-:S04]  /*0170*/  IMAD R3, R4, R6, R3 ;  /* 0x0000000604037224 */ /* 0x000fc800078e0203 */
[----:B------:R-:W-:Y:S05]  /*0180*/  @!P0 BRA `(.L_x_2) ;  /* 0xfffffffc00d88947 */ /* 0x000fea000383ffff */
.L_x_1:
[----:B------:R-:W-:Y:S05]  /*0190*/  BSYNC.RECONVERGENT B0 ;  /* 0x0000000000007941 */ /* 0x000fea0003800200 */
.L_x_0:
[----:B------:R-:W0:Y:S01]  /*01a0*/  S2UR UR5, SR_CgaCtaId ;  /* 0x00000000000579c3 */ /* 0x000e220000008800 */
[----:B------:R-:W-:Y:S01]  /*01b0*/  UMOV UR4, 0x400 ;  /* 0x0000040000047882 */ /* 0x000fe20000000000 */
[----:B------:R-:W-:Y:S02]  /*01c0*/  ISETP.GE.U32.AND P1, PT, R2, 0x2, PT ;  /* 0x000000020200780c */ /* 0x000fe40003f26070 */
[----:B------:R-:W-:Y:S01]  /*01d0*/  ISETP.NE.AND P0, PT, R7, RZ, PT ;  /* 0x000000ff0700720c */ /* 0x000fe20003f05270 */
[----:B0-----:R-:W-:-:S06]  /*01e0*/  ULEA UR4, UR5, UR4, 0x18 ;  /* 0x0000000405047291 */ /* 0x001fcc000f8ec0ff */
[----:B------:R-:W-:-:S05]  /*01f0*/  LEA R0, R7, UR4, 0x2 ;  /* 0x0000000407007c11 */ /* 0x000fca000f8e10ff */
[----:B------:R0:W-:Y:S01]  /*0200*/  STS [R0], R3 ;  /* 0x0000000300007388 */ /* 0x0001e20000000800 */
[----:B------:R-:W-:Y:S06]  /*0210*/  BAR.SYNC.DEFER_BLOCKING 0x0 ;  /* 0x0000000000007b1d */ /* 0x000fec0000010000 */
[----:B------:R-:W-:Y:S05]  /*0220*/  @!P1 BRA `(.L_x_3) ;  /* 0x00000000002c9947 */ /* 0x000fea0003800000 */
.L_x_4:
[----:B------:R-:W-:-:S04]  /*0230*/  SHF.R.U32.HI R6, RZ, 0x1, R2 ;  /* 0x00000001ff067819 */ /* 0x000fc80000011602 */
[----:B------:R-:W-:-:S13]  /*0240*/  ISETP.GE.U32.AND P1, PT, R7, R6, PT ;  /* 0x000000060700720c */ /* 0x000fda0003f26070 */
[----:B0-----:R-:W-:Y:S01]  /*0250*/  @!P1 IMAD R3, R6, 0x4, R0 ;  /* 0x0000000406039824 */ /* 0x001fe200078e0200 */
[----:B------:R-:W-:Y:S05]  /*0260*/  @!P1 LDS R4, [R0] ;  /* 0x0000000000049984 */ /* 0x000fea0000000800 */
[----:B------:R-:W0:Y:S02]  /*0270*/  @!P1 LDS R3, [R3] ;  /* 0x0000000003039984 */ /* 0x000e240000000800 */
[----:B0-----:R-:W-:-:S05]  /*0280*/  @!P1 IADD3 R5, PT, PT, R3, R4, RZ ;  /* 0x0000000403059210 */ /* 0x001fca0007ffe0ff */
[----:B------:R1:W-:Y:S01]  /*0290*/  @!P1 STS [R0], R5 ;  /* 0x0000000500009388 */ /* 0x0003e20000000800 */
[----:B------:R-:W-:Y:S01]  /*02a0*/  BAR.SYNC.DEFER_BLOCKING 0x0 ;  /* 0x0000000000007b1d */ /* 0x000fe20000010000 */
[----:B------:R-:W-:Y:S01]  /*02b0*/  ISETP.GT.U32.AND P1, PT, R2, 0x3, PT ;  /* 0x000000030200780c */ /* 0x000fe20003f24070 */
[----:B------:R-:W-:-:S12]  /*02c0*/  IMAD.MOV.U32 R2, RZ, RZ, R6 ;  /* 0x000000ffff027224 */ /* 0x000fd800078e0006 */
[----:B-1----:R-:W-:Y:S05]  /*02d0*/  @P1 BRA `(.L_x_4) ;  /* 0xfffffffc00d41947 */ /* 0x002fea000383ffff */
.L_x_3:
[----:B------:R-:W-:Y:S05]  /*02e0*/  @P0 EXIT ;  /* 0x000000000000094d */ /* 0x000fea0003800000 */
[----:B------:R-:W1:Y:S01]  /*02f0*/  S2UR UR5, SR_CgaCtaId ;  /* 0x00000000000579c3 */ /* 0x000e620000008800 */
[----:B------:R-:W-:-:S07]  /*0300*/  UMOV UR4, 0x400 ;  /* 0x0000040000047882 */ /* 0x000fce0000000000 */
[----:B0-----:R-:W0:Y:S01]  /*0310*/  LDC.64 R2, c[0x0][0x388] ;  /* 0x0000e200ff027b82 */ /* 0x001e220000000a00 */
[----:B-1----:R-:W-:Y:S01]  /*0320*/  ULEA UR4, UR5, UR4, 0x18 ;  /* 0x0000000405047291 */ /* 0x002fe2000f8ec0ff */
[----:B0-----:R-:W-:-:S08]  /*0330*/  IMAD.WIDE.U32 R2, R8, 0x4, R2 ;  /* 0x0000000408027825 */ /* 0x001fd000078e0002 */
[----:B------:R-:W0:Y:S02]  /*0340*/  LDS R5, [UR4] ;  /* 0x00000004ff057984 */ /* 0x000e240008000800 */
[----:B------:R-:W0:Y:S02]  /*0350*/  LDCU.64 UR4, c[0x0][0x358] ;  /* 0x00006b00ff0477ac */ /* 0x000e240008000a00 */
[----:B0-----:R-:W-:Y:S01]  /*0360*/  STG.E desc[UR4][R2.64], R5 ;  /* 0x0000000502007986 */ /* 0x001fe2000c101904 */
[----:B------:R-:W-:Y:S05]  /*0370*/  EXIT ;  /* 0x000000000000794d */ /* 0x000fea0003800000 */
.L_x_5:
[----:B------:R-:W-:-:S00]  /*0380*/  BRA `(.L_x_5) ;  /* 0xfffffffc00fc7947 */ /* 0x000fc0000383ffff */
[----:B------:R-:W-:-:S00]  /*0390*/  NOP ;  /* 0x0000000000007918 */ /* 0x000fc00000000000 */
        /* <DEDUP_REMOVED lines=14> */
.L_x_6:


//--------------------- .nv.shared._Z3dotjjPji    --------------------------
	.section	.nv.shared._Z3dotjjPji,"aw",@nobits
	.sectionflags	@""
	.align	4
.nv.shared._Z3dotjjPji:
	.zero		3072


//--------------------- .nv.shared.reserved.0     --------------------------
	.section	.nv.shared.reserved.0,"aw",@nobits
	.weak		__nv_reservedSMEM_offset_0_alias
	.size		__nv_reservedSMEM_offset_0_alias, 0, 64
	.other		__nv_reservedSMEM_offset_0_alias,@"STO_CUDA_RESERVED_SHARED STV_DEFAULT"
__nv_reservedSMEM_offset_0_alias:
	.zero		0
	.zero		64


//--------------------- .nv.constant0._Z3dotjjPji --------------------------
	.section	.nv.constant0._Z3dotjjPji,"a",@progbits
	.sectionflags	@""
	.align	4
.nv.constant0._Z3dotjjPji:
	.zero		916


//--------------------- SYMBOLS --------------------------

	.type		.nv.reservedSmem.offset0,@object
	.size		.nv.reservedSmem.offset0,0x4
	.type		.nv.reservedSmem.cap,@object
	.size		.nv.reservedSmem.cap,0x4
